//
// Generated by NVIDIA NVVM Compiler
//
// Compiler Build ID: CL-36424714
// Cuda compilation tools, release 13.0, V13.0.88
// Based on NVVM 20.0.0
//

.version 9.0
.target sm_100
.address_size 64

	// .globl	_Z13MoveParticlesiPfS_S_S_S_S_f

.visible .entry _Z13MoveParticlesiPfS_S_S_S_S_f(
	.param .u32 _Z13MoveParticlesiPfS_S_S_S_S_f_param_0,
	.param .u64 .ptr .align 1 _Z13MoveParticlesiPfS_S_S_S_S_f_param_1,
	.param .u64 .ptr .align 1 _Z13MoveParticlesiPfS_S_S_S_S_f_param_2,
	.param .u64 .ptr .align 1 _Z13MoveParticlesiPfS_S_S_S_S_f_param_3,
	.param .u64 .ptr .align 1 _Z13MoveParticlesiPfS_S_S_S_S_f_param_4,
	.param .u64 .ptr .align 1 _Z13MoveParticlesiPfS_S_S_S_S_f_param_5,
	.param .u64 .ptr .align 1 _Z13MoveParticlesiPfS_S_S_S_S_f_param_6,
	.param .f32 _Z13MoveParticlesiPfS_S_S_S_S_f_param_7
)
{
	.reg .pred 	%p<13>;
	.reg .b32 	%r<25>;
	.reg .b32 	%f<119>;
	.reg .b64 	%rd<34>;

	ld.param.u32 	%r8, [_Z13MoveParticlesiPfS_S_S_S_S_f_param_0];
	ld.param.u64 	%rd14, [_Z13MoveParticlesiPfS_S_S_S_S_f_param_1];
	ld.param.u64 	%rd15, [_Z13MoveParticlesiPfS_S_S_S_S_f_param_2];
	ld.param.u64 	%rd16, [_Z13MoveParticlesiPfS_S_S_S_S_f_param_3];
	ld.param.u64 	%rd11, [_Z13MoveParticlesiPfS_S_S_S_S_f_param_4];
	ld.param.u64 	%rd12, [_Z13MoveParticlesiPfS_S_S_S_S_f_param_5];
	ld.param.u64 	%rd13, [_Z13MoveParticlesiPfS_S_S_S_S_f_param_6];
	ld.param.f32 	%f22, [_Z13MoveParticlesiPfS_S_S_S_S_f_param_7];
	cvta.to.global.u64 	%rd1, %rd16;
	cvta.to.global.u64 	%rd2, %rd15;
	cvta.to.global.u64 	%rd3, %rd14;
	mov.u32 	%r9, %tid.x;
	mov.u32 	%r10, %ctaid.x;
	mov.u32 	%r11, %ntid.x;
	mad.lo.s32 	%r1, %r10, %r11, %r9;
	setp.lt.s32 	%p1, %r8, 1;
	mov.f32 	%f113, 0f00000000;
	mov.f32 	%f114, %f113;
	mov.f32 	%f115, %f113;
	@%p1 bra 	$L__BB0_10;
	mul.wide.s32 	%rd17, %r1, 4;
	add.s64 	%rd4, %rd1, %rd17;
	neg.s32 	%r24, %r8;
	neg.s32 	%r23, %r1;
	mov.f32 	%f115, 0f00000000;
	mov.u64 	%rd31, %rd3;
	mov.u64 	%rd32, %rd2;
	mov.u64 	%rd33, %rd1;
	mov.f32 	%f114, %f115;
	mov.f32 	%f113, %f115;
$L__BB0_2:
	setp.eq.s32 	%p2, %r23, 0;
	@%p2 bra 	$L__BB0_9;
	ld.global.f32 	%f26, [%rd31];
	mul.wide.s32 	%rd18, %r1, 4;
	add.s64 	%rd19, %rd3, %rd18;
	ld.global.f32 	%f27, [%rd19];
	sub.f32 	%f4, %f26, %f27;
	ld.global.f32 	%f28, [%rd32];
	add.s64 	%rd20, %rd2, %rd18;
	ld.global.f32 	%f29, [%rd20];
	sub.f32 	%f5, %f28, %f29;
	ld.global.f32 	%f30, [%rd33];
	ld.global.f32 	%f31, [%rd4];
	sub.f32 	%f6, %f30, %f31;
	mul.f32 	%f32, %f5, %f5;
	fma.rn.f32 	%f33, %f4, %f4, %f32;
	fma.rn.f32 	%f34, %f6, %f6, %f33;
	add.f32 	%f7, %f34, 0f1E3CE508;
	abs.f32 	%f8, %f7;
	setp.eq.f32 	%p3, %f7, 0f3F800000;
	mov.f32 	%f112, 0f3F800000;
	@%p3 bra 	$L__BB0_8;
	setp.num.f32 	%p4, %f8, %f8;
	@%p4 bra 	$L__BB0_6;
	mov.f32 	%f90, 0f3FC00000;
	add.rn.f32 	%f112, %f7, %f90;
	bra.uni 	$L__BB0_8;
$L__BB0_6:
	setp.lt.f32 	%p5, %f8, 0f00800000;
	mul.f32 	%f35, %f8, 0f4B800000;
	selp.f32 	%f36, %f35, %f8, %p5;
	mov.b32 	%r12, %f36;
	add.s32 	%r13, %r12, -1060439283;
	and.b32  	%r14, %r13, -8388608;
	sub.s32 	%r15, %r12, %r14;
	mov.b32 	%f37, %r15;
	cvt.rn.f32.s32 	%f38, %r14;
	selp.f32 	%f39, 0fC1C00000, 0f00000000, %p5;
	fma.rn.f32 	%f40, %f38, 0f34000000, %f39;
	add.f32 	%f41, %f37, 0fBF800000;
	add.f32 	%f42, %f37, 0f3F800000;
	rcp.approx.ftz.f32 	%f43, %f42;
	add.f32 	%f44, %f41, %f41;
	mul.f32 	%f45, %f44, %f43;
	mul.f32 	%f46, %f45, %f45;
	neg.f32 	%f47, %f45;
	sub.f32 	%f48, %f41, %f45;
	add.f32 	%f49, %f48, %f48;
	fma.rn.f32 	%f50, %f47, %f41, %f49;
	mul.rn.f32 	%f51, %f43, %f50;
	fma.rn.f32 	%f52, %f46, 0f3A2C32E4, 0f3B52E7DB;
	fma.rn.f32 	%f53, %f52, %f46, 0f3C93BB73;
	fma.rn.f32 	%f54, %f53, %f46, 0f3DF6384F;
	mul.rn.f32 	%f55, %f54, %f46;
	fma.rn.f32 	%f56, %f45, 0f3FB8AA3B, %f40;
	mul.f32 	%f57, %f55, 0f40400000;
	sub.f32 	%f58, %f40, %f56;
	fma.rn.f32 	%f59, %f45, 0f3FB8AA3B, %f58;
	fma.rn.f32 	%f60, %f51, 0f3FB8AA3B, %f59;
	fma.rn.f32 	%f61, %f45, 0f32A55E34, %f60;
	fma.rn.f32 	%f62, %f57, %f51, %f61;
	fma.rn.f32 	%f63, %f55, %f45, %f62;
	add.rn.f32 	%f64, %f56, %f63;
	mov.f32 	%f65, 0f3FC00000;
	mul.rn.f32 	%f66, %f64, %f65;
	cvt.rni.f32.f32 	%f67, %f66;
	sub.f32 	%f68, %f66, %f67;
	neg.f32 	%f69, %f66;
	fma.rn.f32 	%f70, %f64, 0f3FC00000, %f69;
	neg.f32 	%f71, %f56;
	add.rn.f32 	%f72, %f64, %f71;
	neg.f32 	%f73, %f72;
	add.rn.f32 	%f74, %f63, %f73;
	fma.rn.f32 	%f75, %f74, 0f3FC00000, %f70;
	add.f32 	%f76, %f68, %f75;
	setp.gt.f32 	%p6, %f67, 0f00000000;
	selp.b32 	%r16, 0, -2097152000, %p6;
	setp.neu.f32 	%p7, %f7, 0f00000000;
	setp.neu.f32 	%p8, %f8, 0f7F800000;
	setp.lt.f32 	%p9, %f66, 0f00000000;
	selp.f32 	%f77, 0f00000000, 0f7F800000, %p9;
	abs.f32 	%f78, %f66;
	setp.gt.f32 	%p10, %f78, 0f43180000;
	cvt.rzi.s32.f32 	%r17, %f67;
	shl.b32 	%r18, %r17, 23;
	sub.s32 	%r19, %r18, %r16;
	mov.b32 	%f79, %r19;
	add.s32 	%r20, %r16, 2130706432;
	mov.b32 	%f80, %r20;
	fma.rn.f32 	%f81, %f76, 0f391FCB8E, 0f3AAF85ED;
	fma.rn.f32 	%f82, %f81, %f76, 0f3C1D9856;
	fma.rn.f32 	%f83, %f82, %f76, 0f3D6357BB;
	fma.rn.f32 	%f84, %f83, %f76, 0f3E75FDEC;
	fma.rn.f32 	%f85, %f84, %f76, 0f3F317218;
	fma.rn.f32 	%f86, %f85, %f76, 0f3F800000;
	mul.f32 	%f87, %f86, %f80;
	mul.f32 	%f88, %f87, %f79;
	selp.f32 	%f112, %f77, %f88, %p10;
	and.pred  	%p11, %p7, %p8;
	@%p11 bra 	$L__BB0_8;
	add.f32 	%f89, %f7, %f7;
	mov.b32 	%r21, %f89;
	and.b32  	%r22, %r21, 2147483647;
	mov.b32 	%f112, %r22;
$L__BB0_8:
	div.rn.f32 	%f91, %f4, %f112;
	add.f32 	%f113, %f113, %f91;
	div.rn.f32 	%f92, %f5, %f112;
	add.f32 	%f114, %f114, %f92;
	div.rn.f32 	%f93, %f6, %f112;
	add.f32 	%f115, %f115, %f93;
$L__BB0_9:
	add.s32 	%r24, %r24, 1;
	setp.ne.s32 	%p12, %r24, 0;
	add.s32 	%r23, %r23, 1;
	add.s64 	%rd33, %rd33, 4;
	add.s64 	%rd32, %rd32, 4;
	add.s64 	%rd31, %rd31, 4;
	@%p12 bra 	$L__BB0_2;
$L__BB0_10:
	cvta.to.global.u64 	%rd21, %rd11;
	cvta.to.global.u64 	%rd22, %rd12;
	cvta.to.global.u64 	%rd23, %rd13;
	mul.wide.s32 	%rd24, %r1, 4;
	add.s64 	%rd25, %rd21, %rd24;
	ld.global.f32 	%f94, [%rd25];
	fma.rn.f32 	%f95, %f22, %f113, %f94;
	st.global.f32 	[%rd25], %f95;
	add.s64 	%rd26, %rd22, %rd24;
	ld.global.f32 	%f96, [%rd26];
	fma.rn.f32 	%f97, %f22, %f114, %f96;
	st.global.f32 	[%rd26], %f97;
	add.s64 	%rd27, %rd23, %rd24;
	ld.global.f32 	%f98, [%rd27];
	fma.rn.f32 	%f99, %f22, %f115, %f98;
	st.global.f32 	[%rd27], %f99;
	ld.global.f32 	%f100, [%rd25];
	add.s64 	%rd28, %rd3, %rd24;
	ld.global.f32 	%f101, [%rd28];
	fma.rn.f32 	%f102, %f22, %f100, %f101;
	st.global.f32 	[%rd28], %f102;
	ld.global.f32 	%f103, [%rd26];
	add.s64 	%rd29, %rd2, %rd24;
	ld.global.f32 	%f104, [%rd29];
	fma.rn.f32 	%f105, %f22, %f103, %f104;
	st.global.f32 	[%rd29], %f105;
	ld.global.f32 	%f106, [%rd27];
	add.s64 	%rd30, %rd1, %rd24;
	ld.global.f32 	%f107, [%rd30];
	fma.rn.f32 	%f108, %f22, %f106, %f107;
	st.global.f32 	[%rd30], %f108;
	ret;

}


// ===== COMPILED SASS (sm_100) =====

	.target	sm_100

	.elftype	@"ET_EXEC"


//--------------------- .note.nv.tkinfo           --------------------------
	.section	.note.nv.tkinfo,"",@"SHT_NOTE"
	.sectionflags	@"SHF_NOTE_NV_TKINFO"
	.tkinfo
        /*0018*/ 	.word	0x00000002
        /*0030*/ 	.string	""
        /*0030*/ 	.string	"ptxas"
        /*0030*/ 	.string	"Cuda compilation tools, release 13.0, V13.0.88"
        /*0030*/ 	.string	"Build cuda_13.0.r13.0/compiler.36424714_0"
        /*0030*/ 	.string	"-arch sm_100 -m 64 "



//--------------------- .note.nv.cuinfo           --------------------------
	.section	.note.nv.cuinfo,"",@"SHT_NOTE"
	.sectionflags	@"SHF_NOTE_NV_CUINFO"
        /*0018*/ 	.short	0x0002
        /*001a*/ 	.short	0x0064
        /*001c*/ 	.short	0x0082
	.zero		2


//--------------------- .nv.info                  --------------------------
	.section	.nv.info,"",@"SHT_CUDA_INFO"
	.align	4


	//----- nvinfo : EIATTR_REGCOUNT
	.align		4
        /*0000*/ 	.byte	0x04, 0x2f
        /*0002*/ 	.short	(.L_1 - .L_0)
	.align		4
.L_0:
        /*0004*/ 	.word	index@(_Z13MoveParticlesiPfS_S_S_S_S_f)
        /*0008*/ 	.word	0x0000001c


	//----- nvinfo : EIATTR_FRAME_SIZE
	.align		4
.L_1:
        /*000c*/ 	.byte	0x04, 0x11
        /*000e*/ 	.short	(.L_3 - .L_2)
	.align		4
.L_2:
        /*0010*/ 	.word	index@($__internal_0_$__cuda_sm3x_div_rn_noftz_f32_slowpath)
        /*0014*/ 	.word	0x00000000


	//----- nvinfo : EIATTR_FRAME_SIZE
	.align		4
.L_3:
        /*0018*/ 	.byte	0x04, 0x11
        /*001a*/ 	.short	(.L_5 - .L_4)
	.align		4
.L_4:
        /*001c*/ 	.word	index@(_Z13MoveParticlesiPfS_S_S_S_S_f)
        /*0020*/ 	.word	0x00000000


	//----- nvinfo : EIATTR_MIN_STACK_SIZE
	.align		4
.L_5:
        /*0024*/ 	.byte	0x04, 0x12
        /*0026*/ 	.short	(.L_7 - .L_6)
	.align		4
.L_6:
        /*0028*/ 	.word	index@(_Z13MoveParticlesiPfS_S_S_S_S_f)
        /*002c*/ 	.word	0x00000000
.L_7:


//--------------------- .nv.compat                --------------------------
	.section	.nv.compat,"",@"SHT_CUDA_COMPAT_INFO"
	.align	4
        /*0000*/ 	.byte	0x02, 0x09, 0x00, 0x00, 0x02, 0x02, 0x01, 0x00, 0x02, 0x05, 0x05, 0x00, 0x03, 0x07, 0x01, 0x01
        /*0010*/ 	.byte	0x02, 0x03, 0x00, 0x00, 0x02, 0x06, 0x01, 0x00, 0x04, 0x0b, 0x08, 0x00, 0x01, 0x00, 0x00, 0x00
        /*0020*/ 	.byte	0x00, 0x00, 0x00, 0x00


//--------------------- .nv.info._Z13MoveParticlesiPfS_S_S_S_S_f --------------------------
	.section	.nv.info._Z13MoveParticlesiPfS_S_S_S_S_f,"",@"SHT_CUDA_INFO"
	.sectionflags	@""
	.align	4


	//----- nvinfo : EIATTR_CUDA_API_VERSION
	.align		4
        /*0000*/ 	.byte	0x04, 0x37
        /*0002*/ 	.short	(.L_9 - .L_8)
.L_8:
        /*0004*/ 	.word	0x00000082


	//----- nvinfo : EIATTR_KPARAM_INFO
	.align		4
.L_9:
        /*0008*/ 	.byte	0x04, 0x17
        /*000a*/ 	.short	(.L_11 - .L_10)
.L_10:
        /*000c*/ 	.word	0x00000000
        /*0010*/ 	.short	0x0007
        /*0012*/ 	.short	0x0038
        /*0014*/ 	.byte	0x00, 0xf0, 0x11, 0x00


	//----- nvinfo : EIATTR_KPARAM_INFO
	.align		4
.L_11:
        /*0018*/ 	.byte	0x04, 0x17
        /*001a*/ 	.short	(.L_13 - .L_12)
.L_12:
        /*001c*/ 	.word	0x00000000
        /*0020*/ 	.short	0x0006
        /*0022*/ 	.short	0x0030
        /*0024*/ 	.byte	0x00, 0xf5, 0x21, 0x00


	//----- nvinfo : EIATTR_KPARAM_INFO
	.align		4
.L_13:
        /*0028*/ 	.byte	0x04, 0x17
        /*002a*/ 	.short	(.L_15 - .L_14)
.L_14:
        /*002c*/ 	.word	0x00000000
        /*0030*/ 	.short	0x0005
        /*0032*/ 	.short	0x0028
        /*0034*/ 	.byte	0x00, 0xf5, 0x21, 0x00


	//----- nvinfo : EIATTR_KPARAM_INFO
	.align		4
.L_15:
        /*0038*/ 	.byte	0x04, 0x17
        /*003a*/ 	.short	(.L_17 - .L_16)
.L_16:
        /*003c*/ 	.word	0x00000000
        /*0040*/ 	.short	0x0004
        /*0042*/ 	.short	0x0020
        /*0044*/ 	.byte	0x00, 0xf5, 0x21, 0x00


	//----- nvinfo : EIATTR_KPARAM_INFO
	.align		4
.L_17:
        /*0048*/ 	.byte	0x04, 0x17
        /*004a*/ 	.short	(.L_19 - .L_18)
.L_18:
        /*004c*/ 	.word	0x00000000
        /*0050*/ 	.short	0x0003
        /*0052*/ 	.short	0x0018
        /*0054*/ 	.byte	0x00, 0xf5, 0x21, 0x00


	//----- nvinfo : EIATTR_KPARAM_INFO
	.align		4
.L_19:
        /*0058*/ 	.byte	0x04, 0x17
        /*005a*/ 	.short	(.L_21 - .L_20)
.L_20:
        /*005c*/ 	.word	0x00000000
        /*0060*/ 	.short	0x0002
        /*0062*/ 	.short	0x0010
        /*0064*/ 	.byte	0x00, 0xf5, 0x21, 0x00


	//----- nvinfo : EIATTR_KPARAM_INFO
	.align		4
.L_21:
        /*0068*/ 	.byte	0x04, 0x17
        /*006a*/ 	.short	(.L_23 - .L_22)
.L_22:
        /*006c*/ 	.word	0x00000000
        /*0070*/ 	.short	0x0001
        /*0072*/ 	.short	0x0008
        /*0074*/ 	.byte	0x00, 0xf5, 0x21, 0x00


	//----- nvinfo : EIATTR_KPARAM_INFO
	.align		4
.L_23:
        /*0078*/ 	.byte	0x04, 0x17
        /*007a*/ 	.short	(.L_25 - .L_24)
.L_24:
        /*007c*/ 	.word	0x00000000
        /*0080*/ 	.short	0x0000
        /*0082*/ 	.short	0x0000
        /*0084*/ 	.byte	0x00, 0xf0, 0x11, 0x00


	//----- nvinfo : EIATTR_SPARSE_MMA_MASK
	.align		4
.L_25:
        /*0088*/ 	.byte	0x03, 0x50
        /*008a*/ 	.short	0x0000


	//----- nvinfo : EIATTR_MAXREG_COUNT
	.align		4
        /*008c*/ 	.byte	0x03, 0x1b
        /*008e*/ 	.short	0x00ff


	//----- nvinfo : EIATTR_MERCURY_ISA_VERSION
	.align		4
        /*0090*/ 	.byte	0x03, 0x5f
        /*0092*/ 	.short	0x0101


	//----- nvinfo : EIATTR_VRC_CTA_INIT_COUNT
	.align		4
        /*0094*/ 	.byte	0x02, 0x4a
	.zero		1
	.zero		1


	//----- nvinfo : EIATTR_EXIT_INSTR_OFFSETS
	.align		4
        /*0098*/ 	.byte	0x04, 0x1c
        /*009a*/ 	.short	(.L_27 - .L_26)


	//   ....[0]....
.L_26:
        /*009c*/ 	.word	0x00000d10


	//----- nvinfo : EIATTR_CRS_STACK_SIZE
	.align		4
.L_27:
        /*00a0*/ 	.byte	0x04, 0x1e
        /*00a2*/ 	.short	(.L_29 - .L_28)
.L_28:
        /*00a4*/ 	.word	0x00000000


	//----- nvinfo : EIATTR_CBANK_PARAM_SIZE
	.align		4
.L_29:
        /*00a8*/ 	.byte	0x03, 0x19
        /*00aa*/ 	.short	0x003c


	//----- nvinfo : EIATTR_PARAM_CBANK
	.align		4
        /*00ac*/ 	.byte	0x04, 0x0a
        /*00ae*/ 	.short	(.L_31 - .L_30)
	.align		4
.L_30:
        /*00b0*/ 	.word	index@(.nv.constant0._Z13MoveParticlesiPfS_S_S_S_S_f)
        /*00b4*/ 	.short	0x0380
        /*00b6*/ 	.short	0x003c


	//----- nvinfo : EIATTR_SW_WAR
	.align		4
.L_31:
        /*00b8*/ 	.byte	0x04, 0x36
        /*00ba*/ 	.short	(.L_33 - .L_32)
.L_32:
        /*00bc*/ 	.word	0x00000008
.L_33:


//--------------------- .nv.callgraph             --------------------------
	.section	.nv.callgraph,"",@"SHT_CUDA_CALLGRAPH"
	.align	4
	.sectionentsize	8
	.align		4
        /*0000*/ 	.word	0x00000000
	.align		4
        /*0004*/ 	.word	0xffffffff
	.align		4
        /*0008*/ 	.word	0x00000000
	.align		4
        /*000c*/ 	.word	0xfffffffe
	.align		4
        /*0010*/ 	.word	0x00000000
	.align		4
        /*0014*/ 	.word	0xfffffffd
	.align		4
        /*0018*/ 	.word	0x00000000
	.align		4
        /*001c*/ 	.word	0xfffffffc


//--------------------- .text._Z13MoveParticlesiPfS_S_S_S_S_f --------------------------
	.section	.text._Z13MoveParticlesiPfS_S_S_S_S_f,"ax",@progbits
	.align	128
        .global         _Z13MoveParticlesiPfS_S_S_S_S_f
        .type           _Z13MoveParticlesiPfS_S_S_S_S_f,@function
        .size           _Z13MoveParticlesiPfS_S_S_S_S_f,(.L_x_24 - _Z13MoveParticlesiPfS_S_S_S_S_f)
        .other          _Z13MoveParticlesiPfS_S_S_S_S_f,@"STO_CUDA_ENTRY STV_DEFAULT"
_Z13MoveParticlesiPfS_S_S_S_S_f:
.text._Z13MoveParticlesiPfS_S_S_S_S_f:
[----:B------:R-:W-:Y:S01]  /*0000*/  LDC R1, c[0x0][0x37c] ;  /* 0x0000df00ff017b82 */ /* 0x000fe20000000800 */
[----:B------:R-:W0:Y:S01]  /*0010*/  S2R R13, SR_TID.X ;  /* 0x00000000000d7919 */ /* 0x000e220000002100 */
[----:B------:R-:W1:Y:S06]  /*0020*/  LDCU UR4, c[0x0][0x380] ;  /* 0x00007000ff0477ac */ /* 0x000e6c0008000800 */
[----:B------:R-:W0:Y:S01]  /*0030*/  S2UR UR5, SR_CTAID.X ;  /* 0x00000000000579c3 */ /* 0x000e220000002500 */
[----:B------:R-:W-:Y:S01]  /*0040*/  HFMA2 R14, -RZ, RZ, 0, 0 ;  /* 0x00000000ff0e7431 */ /* 0x000fe200000001ff */
[----:B------:R-:W-:Y:S01]  /*0050*/  MOV R12, RZ ;  /* 0x000000ff000c7202 */ /* 0x000fe20000000f00 */
[----:B------:R-:W-:Y:S01]  /*0060*/  HFMA2 R5, -RZ, RZ, 0, 0 ;  /* 0x00000000ff057431 */ /* 0x000fe200000001ff */
[----:B------:R-:W2:Y:S04]  /*0070*/  LDCU.64 UR6, c[0x0][0x358] ;  /* 0x00006b00ff0677ac */ /* 0x000ea80008000a00 */
[----:B------:R-:W0:Y:S01]  /*0080*/  LDC R0, c[0x0][0x360] ;  /* 0x0000d800ff007b82 */ /* 0x000e220000000800 */
[----:B-1----:R-:W-:Y:S01]  /*0090*/  UISETP.GE.AND UP0, UPT, UR4, 0x1, UPT ;  /* 0x000000010400788c */ /* 0x002fe2000bf06270 */
[----:B0-----:R-:W-:-:S08]  /*00a0*/  IMAD R13, R0, UR5, R13 ;  /* 0x00000005000d7c24 */ /* 0x001fd0000f8e020d */
[----:B--2---:R-:W-:Y:S05]  /*00b0*/  BRA.U !UP0, `(.L_x_0) ;  /* 0x00000009088c7547 */ /* 0x004fea000b800000 */
[----:B------:R-:W0:Y:S01]  /*00c0*/  LDC.64 R10, c[0x0][0x398] ;  /* 0x0000e600ff0a7b82 */ /* 0x000e220000000a00 */
[----:B------:R-:W-:Y:S01]  /*00d0*/  IADD3 R20, PT, PT, -R13, RZ, RZ ;  /* 0x000000ff0d147210 */ /* 0x000fe20007ffe1ff */
[----:B------:R-:W-:Y:S01]  /*00e0*/  IMAD.MOV.U32 R12, RZ, RZ, RZ ;  /* 0x000000ffff0c7224 */ /* 0x000fe200078e00ff */
[----:B------:R-:W-:Y:S01]  /*00f0*/  MOV R5, RZ ;  /* 0x000000ff00057202 */ /* 0x000fe20000000f00 */
[----:B------:R-:W1:Y:S01]  /*0100*/  LDCU.64 UR12, c[0x0][0x388] ;  /* 0x00007100ff0c77ac */ /* 0x000e620008000a00 */
[----:B------:R-:W-:-:S03]  /*0110*/  MOV R14, RZ ;  /* 0x000000ff000e7202 */ /* 0x000fc60000000f00 */
[----:B------:R-:W2:Y:S01]  /*0120*/  LDC.64 R6, c[0x0][0x388] ;  /* 0x0000e200ff067b82 */ /* 0x000ea20000000a00 */
[----:B------:R-:W3:Y:S01]  /*0130*/  LDCU.64 UR10, c[0x0][0x390] ;  /* 0x00007200ff0a77ac */ /* 0x000ee20008000a00 */
[----:B------:R-:W4:Y:S06]  /*0140*/  LDCU.64 UR8, c[0x0][0x398] ;  /* 0x00007300ff0877ac */ /* 0x000f2c0008000a00 */
[----:B------:R-:W1:Y:S01]  /*0150*/  LDC.64 R8, c[0x0][0x390] ;  /* 0x0000e400ff087b82 */ /* 0x000e620000000a00 */
[----:B------:R-:W-:Y:S01]  /*0160*/  UIADD3 UR4, UPT, UPT, -UR4, URZ, URZ ;  /* 0x000000ff04047290 */ /* 0x000fe2000fffe1ff */
[----:B0--34-:R-:W-:-:S11]  /*0170*/  IMAD.WIDE R10, R13, 0x4, R10 ;  /* 0x000000040d0a7825 */ /* 0x019fd600078e020a */
.L_x_11:
[----:B------:R-:W-:Y:S01]  /*0180*/  ISETP.NE.AND P0, PT, R20, RZ, PT ;  /* 0x000000ff1400720c */ /* 0x000fe20003f05270 */
[----:B------:R-:W-:Y:S01]  /*0190*/  UIADD3 UR4, UPT, UPT, UR4, 0x1, URZ ;  /* 0x0000000104047890 */ /* 0x000fe2000fffe0ff */
[----:B------:R-:W-:Y:S03]  /*01a0*/  BSSY.RECONVERGENT B0, `(.L_x_1) ;  /* 0x000008c000007945 */ /* 0x000fe60003800200 */
[----:B------:R-:W-:-:S08]  /*01b0*/  UISETP.NE.AND UP3, UPT, UR4, URZ, UPT ;  /* 0x000000ff0400728c */ /* 0x000fd0000bf65270 */
[----:B------:R-:W-:Y:S05]  /*01c0*/  @!P0 BRA `(.L_x_2) ;  /* 0x0000000800248947 */ /* 0x000fea0003800000 */
[C---:B-1----:R-:W-:Y:S01]  /*01d0*/  IMAD.WIDE R2, R13.reuse, 0x4, R8 ;  /* 0x000000040d027825 */ /* 0x042fe200078e0208 */
[----:B------:R-:W-:Y:S01]  /*01e0*/  MOV R24, UR10 ;  /* 0x0000000a00187c02 */ /* 0x000fe20008000f00 */
[----:B------:R-:W3:Y:S01]  /*01f0*/  LDG.E R15, desc[UR6][R10.64] ;  /* 0x000000060a0f7981 */ /* 0x000ee2000c1e1900 */
[----:B------:R-:W-:Y:S01]  /*0200*/  MOV R25, UR11 ;  /* 0x0000000b00197c02 */ /* 0x000fe20008000f00 */
[----:B--2---:R-:W-:Y:S01]  /*0210*/  IMAD.WIDE R22, R13, 0x4, R6 ;  /* 0x000000040d167825 */ /* 0x004fe200078e0206 */
[----:B------:R-:W-:Y:S01]  /*0220*/  MOV R16, UR12 ;  /* 0x0000000c00107c02 */ /* 0x000fe20008000f00 */
[----:B------:R-:W2:Y:S02]  /*0230*/  LDG.E R3, desc[UR6][R2.64] ;  /* 0x0000000602037981 */ /* 0x000ea4000c1e1900 */
[----:B------:R-:W-:Y:S02]  /*0240*/  IMAD.U32 R17, RZ, RZ, UR13 ;  /* 0x0000000dff117e24 */ /* 0x000fe4000f8e00ff */
[----:B------:R-:W2:Y:S01]  /*0250*/  LDG.E R24, desc[UR6][R24.64] ;  /* 0x0000000618187981 */ /* 0x000ea2000c1e1900 */
[----:B------:R-:W-:-:S02]  /*0260*/  MOV R18, UR8 ;  /* 0x0000000800127c02 */ /* 0x000fc40008000f00 */
[----:B------:R-:W-:Y:S01]  /*0270*/  MOV R19, UR9 ;  /* 0x0000000900137c02 */ /* 0x000fe20008000f00 */
[----:B------:R-:W4:Y:S04]  /*0280*/  LDG.E R23, desc[UR6][R22.64] ;  /* 0x0000000616177981 */ /* 0x000f28000c1e1900 */
[----:B------:R-:W4:Y:S04]  /*0290*/  LDG.E R16, desc[UR6][R16.64] ;  /* 0x0000000610107981 */ /* 0x000f28000c1e1900 */
[----:B------:R-:W3:Y:S01]  /*02a0*/  LDG.E R0, desc[UR6][R18.64] ;  /* 0x0000000612007981 */ /* 0x000ee2000c1e1900 */
[----:B------:R-:W-:Y:S01]  /*02b0*/  BSSY.RECONVERGENT B1, `(.L_x_3) ;  /* 0x000004c000017945 */ /* 0x000fe20003800200 */
[----:B--2---:R-:W-:-:S04]  /*02c0*/  FADD R2, R24, -R3 ;  /* 0x8000000318027221 */ /* 0x004fc80000000000 */
[----:B------:R-:W-:Y:S01]  /*02d0*/  FMUL R4, R2, R2 ;  /* 0x0000000202047220 */ /* 0x000fe20000400000 */
[----:B----4-:R-:W-:Y:S01]  /*02e0*/  FADD R3, R16, -R23 ;  /* 0x8000001710037221 */ /* 0x010fe20000000000 */
[----:B---3--:R-:W-:-:S03]  /*02f0*/  FADD R0, R0, -R15 ;  /* 0x8000000f00007221 */ /* 0x008fc60000000000 */
[----:B------:R-:W-:-:S04]  /*0300*/  FFMA R15, R3, R3, R4 ;  /* 0x00000003030f7223 */ /* 0x000fc80000000004 */
[----:B------:R-:W-:-:S04]  /*0310*/  FFMA R4, R0, R0, R15 ;  /* 0x0000000000047223 */ /* 0x000fc8000000000f */
[----:B------:R-:W-:-:S05]  /*0320*/  FADD R4, R4, 9.999999682655225389e-21 ;  /* 0x1e3ce50804047421 */ /* 0x000fca0000000000 */
[----:B------:R-:W-:Y:S02]  /*0330*/  FSETP.NEU.AND P0, PT, R4, 1, PT ;  /* 0x3f8000000400780b */ /* 0x000fe40003f0d000 */
[----:B------:R-:W-:-:S11]  /*0340*/  MOV R15, 0x3f800000 ;  /* 0x3f800000000f7802 */ /* 0x000fd60000000f00 */
[----:B------:R-:W-:Y:S05]  /*0350*/  @!P0 BRA `(.L_x_4) ;  /* 0x0000000400048947 */ /* 0x000fea0003800000 */
[----:B------:R-:W-:-:S13]  /*0360*/  FSETP.NAN.AND P0, PT, |R4|, |R4|, PT ;  /* 0x400000040400720b */ /* 0x000fda0003f08200 */
[----:B------:R-:W-:Y:S01]  /*0370*/  @P0 FADD R15, R4, 1.5 ;  /* 0x3fc00000040f0421 */ /* 0x000fe20000000000 */
[----:B------:R-:W-:Y:S06]  /*0380*/  @P0 BRA `(.L_x_4) ;  /* 0x0000000000f80947 */ /* 0x000fec0003800000 */
[C---:B------:R-:W-:Y:S01]  /*0390*/  FMUL R15, |R4|.reuse, 16777216 ;  /* 0x4b800000040f7820 */ /* 0x040fe20000400200 */
[----:B------:R-:W-:Y:S01]  /*03a0*/  FSETP.GEU.AND P0, PT, |R4|, 1.175494350822287508e-38, PT ;  /* 0x008000000400780b */ /* 0x000fe20003f0e200 */
[----:B------:R-:W-:-:S03]  /*03b0*/  HFMA2 R21, -RZ, RZ, 0.771484375, 0.21533203125 ;  /* 0x3a2c32e4ff157431 */ /* 0x000fc600000001ff */
[----:B------:R-:W-:Y:S02]  /*03c0*/  FSEL R15, R15, |R4|, !P0 ;  /* 0x400000040f0f7208 */ /* 0x000fe40004000000 */
[----:B------:R-:W-:Y:S02]  /*03d0*/  FSEL R19, RZ, -24, P0 ;  /* 0xc1c00000ff137808 */ /* 0x000fe40000000000 */
[----:B------:R-:W-:Y:S02]  /*03e0*/  IADD3 R16, PT, PT, R15, -0x3f3504f3, RZ ;  /* 0xc0cafb0d0f107810 */ /* 0x000fe40007ffe0ff */
[----:B------:R-:W-:Y:S02]  /*03f0*/  FSETP.NEU.AND P0, PT, |R4|, +INF , PT ;  /* 0x7f8000000400780b */ /* 0x000fe40003f0d200 */
[----:B------:R-:W-:Y:S02]  /*0400*/  LOP3.LUT R16, R16, 0xff800000, RZ, 0xc0, !PT ;  /* 0xff80000010107812 */ /* 0x000fe400078ec0ff */
[----:B------:R-:W-:-:S03]  /*0410*/  FSETP.NEU.AND P0, PT, R4, RZ, P0 ;  /* 0x000000ff0400720b */ /* 0x000fc6000070d000 */
[----:B------:R-:W-:Y:S01]  /*0420*/  IMAD.IADD R22, R15, 0x1, -R16 ;  /* 0x000000010f167824 */ /* 0x000fe200078e0a10 */
[----:B------:R-:W-:-:S03]  /*0430*/  I2FP.F32.S32 R16, R16 ;  /* 0x0000001000107245 */ /* 0x000fc60000201400 */
[C---:B------:R-:W-:Y:S01]  /*0440*/  FADD R15, R22.reuse, 1 ;  /* 0x3f800000160f7421 */ /* 0x040fe20000000000 */
[----:B------:R-:W-:Y:S01]  /*0450*/  FADD R22, R22, -1 ;  /* 0xbf80000016167421 */ /* 0x000fe20000000000 */
[----:B------:R-:W-:-:S03]  /*0460*/  FFMA R24, R16, 1.1920928955078125e-07, R19 ;  /* 0x3400000010187823 */ /* 0x000fc60000000013 */
[----:B------:R-:W-:Y:S01]  /*0470*/  FADD R18, R22, R22 ;  /* 0x0000001616127221 */ /* 0x000fe20000000000 */
[----:B------:R-:W0:Y:S01]  /*0480*/  MUFU.RCP R15, R15 ;  /* 0x0000000f000f7308 */ /* 0x000e220000001000 */
[----:B------:R-:W-:Y:S02]  /*0490*/  @!P0 FADD R4, R4, R4 ;  /* 0x0000000404048221 */ /* 0x000fe40000000000 */
[----:B0-----:R-:W-:-:S04]  /*04a0*/  FMUL R17, R15, R18 ;  /* 0x000000120f117220 */ /* 0x001fc80000400000 */
[----:B------:R-:W-:Y:S01]  /*04b0*/  FADD R19, R22, -R17 ;  /* 0x8000001116137221 */ /* 0x000fe20000000000 */
[C---:B------:R-:W-:Y:S01]  /*04c0*/  FMUL R18, R17.reuse, R17 ;  /* 0x0000001111127220 */ /* 0x040fe20000400000 */
[----:B------:R-:W-:Y:S02]  /*04d0*/  FFMA R16, R17, 1.4426950216293334961, R24 ;  /* 0x3fb8aa3b11107823 */ /* 0x000fe40000000018 */
[----:B------:R-:W-:Y:S01]  /*04e0*/  FADD R19, R19, R19 ;  /* 0x0000001313137221 */ /* 0x000fe20000000000 */
[----:B------:R-:W-:Y:S01]  /*04f0*/  FFMA R21, R18, R21, 0.0032181653659790754318 ;  /* 0x3b52e7db12157423 */ /* 0x000fe20000000015 */
[----:B------:R-:W-:Y:S02]  /*0500*/  FADD R24, R24, -R16 ;  /* 0x8000001018187221 */ /* 0x000fe40000000000 */
[----:B------:R-:W-:Y:S01]  /*0510*/  FFMA R22, R22, -R17, R19 ;  /* 0x8000001116167223 */ /* 0x000fe20000000013 */
[----:B------:R-:W-:Y:S01]  /*0520*/  FFMA R21, R18, R21, 0.018033718690276145935 ;  /* 0x3c93bb7312157423 */ /* 0x000fe20000000015 */
[----:B------:R-:W-:-:S02]  /*0530*/  FFMA R19, R17, 1.4426950216293334961, R24 ;  /* 0x3fb8aa3b11137823 */ /* 0x000fc40000000018 */
[----:B------:R-:W-:Y:S01]  /*0540*/  FMUL R22, R15, R22 ;  /* 0x000000160f167220 */ /* 0x000fe20000400000 */
[----:B------:R-:W-:-:S03]  /*0550*/  FFMA R21, R18, R21, 0.12022458761930465698 ;  /* 0x3df6384f12157423 */ /* 0x000fc60000000015 */
[----:B------:R-:W-:Y:S01]  /*0560*/  FFMA R24, R22, 1.4426950216293334961, R19 ;  /* 0x3fb8aa3b16187823 */ /* 0x000fe20000000013 */
[----:B------:R-:W-:-:S03]  /*0570*/  FMUL R18, R18, R21 ;  /* 0x0000001512127220 */ /* 0x000fc60000400000 */
[----:B------:R-:W-:Y:S01]  /*0580*/  FFMA R19, R17, 1.9251366722983220825e-08, R24 ;  /* 0x32a55e3411137823 */ /* 0x000fe20000000018 */
[----:B------:R-:W-:-:S04]  /*0590*/  FMUL R15, R18, 3 ;  /* 0x40400000120f7820 */ /* 0x000fc80000400000 */
[----:B------:R-:W-:Y:S01]  /*05a0*/  FFMA R15, R22, R15, R19 ;  /* 0x0000000f160f7223 */ /* 0x000fe20000000013 */
[----:B------:R-:W-:-:S03]  /*05b0*/  MOV R19, 0x391fcb8e ;  /* 0x391fcb8e00137802 */ /* 0x000fc60000000f00 */
[----:B------:R-:W-:-:S04]  /*05c0*/  FFMA R17, R17, R18, R15 ;  /* 0x0000001211117223 */ /* 0x000fc8000000000f */
[----:B------:R-:W-:-:S04]  /*05d0*/  FADD R22, R16, R17 ;  /* 0x0000001110167221 */ /* 0x000fc80000000000 */
[----:B------:R-:W-:Y:S01]  /*05e0*/  FMUL R15, R22, 1.5 ;  /* 0x3fc00000160f7820 */ /* 0x000fe20000400000 */
[----:B------:R-:W-:-:S03]  /*05f0*/  FADD R16, -R16, R22 ;  /* 0x0000001610107221 */ /* 0x000fc60000000100 */
[----:B------:R-:W0:Y:S01]  /*0600*/  FRND R18, R15 ;  /* 0x0000000f00127307 */ /* 0x000e220000201000 */
[----:B------:R-:W-:Y:S01]  /*0610*/  FADD R17, R17, -R16 ;  /* 0x8000001011117221 */ /* 0x000fe20000000000 */
[----:B------:R-:W-:Y:S01]  /*0620*/  FFMA R22, R22, 1.5, -R15 ;  /* 0x3fc0000016167823 */ /* 0x000fe2000000080f */
[----:B------:R-:W-:-:S03]  /*0630*/  FSETP.GT.AND P2, PT, |R15|, 152, PT ;  /* 0x431800000f00780b */ /* 0x000fc60003f44200 */
[----:B------:R-:W-:Y:S02]  /*0640*/  FFMA R17, R17, 1.5, R22 ;  /* 0x3fc0000011117823 */ /* 0x000fe40000000016 */
[----:B------:R-:W1:Y:S01]  /*0650*/  F2I.NTZ R22, R15 ;  /* 0x0000000f00167305 */ /* 0x000e620000203100 */
[----:B0-----:R-:W-:Y:S01]  /*0660*/  FADD R16, R15, -R18 ;  /* 0x800000120f107221 */ /* 0x001fe20000000000 */
[----:B------:R-:W-:-:S03]  /*0670*/  FSETP.GT.AND P1, PT, R18, RZ, PT ;  /* 0x000000ff1200720b */ /* 0x000fc60003f24000 */
[----:B------:R-:W-:-:S04]  /*0680*/  FADD R16, R16, R17 ;  /* 0x0000001110107221 */ /* 0x000fc80000000000 */
[----:B------:R-:W-:-:S04]  /*0690*/  FFMA R17, R16, R19, 0.0013391353422775864601 ;  /* 0x3aaf85ed10117423 */ /* 0x000fc80000000013 */
[----:B------:R-:W-:-:S04]  /*06a0*/  FFMA R17, R16, R17, 0.0096188392490148544312 ;  /* 0x3c1d985610117423 */ /* 0x000fc80000000011 */
[----:B------:R-:W-:-:S04]  /*06b0*/  FFMA R17, R16, R17, 0.055503588169813156128 ;  /* 0x3d6357bb10117423 */ /* 0x000fc80000000011 */
[C---:B------:R-:W-:Y:S01]  /*06c0*/  FFMA R19, R16.reuse, R17, 0.24022644758224487305 ;  /* 0x3e75fdec10137423 */ /* 0x040fe20000000011 */
[----:B------:R-:W-:Y:S02]  /*06d0*/  SEL R17, RZ, 0x83000000, P1 ;  /* 0x83000000ff117807 */ /* 0x000fe40000800000 */
[----:B------:R-:W-:Y:S01]  /*06e0*/  FSETP.GEU.AND P1, PT, R15, RZ, PT ;  /* 0x000000ff0f00720b */ /* 0x000fe20003f2e000 */
[----:B------:R-:W-:Y:S01]  /*06f0*/  FFMA R19, R16, R19, 0.69314718246459960938 ;  /* 0x3f31721810137423 */ /* 0x000fe20000000013 */
[----:B------:R-:W-:Y:S02]  /*0700*/  IADD3 R18, PT, PT, R17, 0x7f000000, RZ ;  /* 0x7f00000011127810 */ /* 0x000fe40007ffe0ff */
[----:B-1----:R-:W-:Y:S01]  /*0710*/  LEA R22, R22, -R17, 0x17 ;  /* 0x8000001116167211 */ /* 0x002fe200078eb8ff */
[----:B------:R-:W-:Y:S01]  /*0720*/  FFMA R19, R16, R19, 1 ;  /* 0x3f80000010137423 */ /* 0x000fe20000000013 */
[----:B------:R-:W-:-:S03]  /*0730*/  FSEL R15, RZ, +INF , !P1 ;  /* 0x7f800000ff0f7808 */ /* 0x000fc60004800000 */
[----:B------:R-:W-:-:S04]  /*0740*/  FMUL R19, R18, R19 ;  /* 0x0000001312137220 */ /* 0x000fc80000400000 */
[----:B------:R-:W-:Y:S01]  /*0750*/  @!P2 FMUL R15, R22, R19 ;  /* 0x00000013160fa220 */ /* 0x000fe20000400000 */
[----:B------:R-:W-:-:S07]  /*0760*/  @!P0 LOP3.LUT R15, R4, 0x7fffffff, RZ, 0xc0, !PT ;  /* 0x7fffffff040f8812 */ /* 0x000fce00078ec0ff */
.L_x_4:
[----:B------:R-:W-:Y:S05]  /*0770*/  BSYNC.RECONVERGENT B1 ;  /* 0x0000000000017941 */ /* 0x000fea0003800200 */
.L_x_3:
[----:B------:R-:W0:Y:S01]  /*0780*/  MUFU.RCP R4, R15 ;  /* 0x0000000f00047308 */ /* 0x000e220000001000 */
[----:B------:R-:W-:Y:S07]  /*0790*/  BSSY.RECONVERGENT B1, `(.L_x_5) ;  /* 0x000000c000017945 */ /* 0x000fee0003800200 */
[----:B------:R-:W1:Y:S01]  /*07a0*/  FCHK P0, R3, R15 ;  /* 0x0000000f03007302 */ /* 0x000e620000000000 */
[----:B0-----:R-:W-:-:S04]  /*07b0*/  FFMA R17, R4, -R15, 1 ;  /* 0x3f80000004117423 */ /* 0x001fc8000000080f */
[----:B------:R-:W-:-:S04]  /*07c0*/  FFMA R4, R4, R17, R4 ;  /* 0x0000001104047223 */ /* 0x000fc80000000004 */
[----:B------:R-:W-:-:S04]  /*07d0*/  FFMA R16, R3, R4, RZ ;  /* 0x0000000403107223 */ /* 0x000fc800000000ff */
[----:B------:R-:W-:-:S04]  /*07e0*/  FFMA R17, R16, -R15, R3 ;  /* 0x8000000f10117223 */ /* 0x000fc80000000003 */
[----:B------:R-:W-:Y:S01]  /*07f0*/  FFMA R17, R4, R17, R16 ;  /* 0x0000001104117223 */ /* 0x000fe20000000010 */
[----:B-1----:R-:W-:Y:S06]  /*0800*/  @!P0 BRA `(.L_x_6) ;  /* 0x0000000000108947 */ /* 0x002fec0003800000 */
[----:B------:R-:W-:Y:S01]  /*0810*/  IMAD.MOV.U32 R4, RZ, RZ, R15 ;  /* 0x000000ffff047224 */ /* 0x000fe200078e000f */
[----:B------:R-:W-:-:S07]  /*0820*/  MOV R16, 0x840 ;  /* 0x0000084000107802 */ /* 0x000fce0000000f00 */
[----:B------:R-:W-:Y:S05]  /*0830*/  CALL.REL.NOINC `($__internal_0_$__cuda_sm3x_div_rn_noftz_f32_slowpath) ;  /* 0x0000000400387944 */ /* 0x000fea0003c00000 */
[----:B------:R-:W-:-:S07]  /*0840*/  MOV R17, R3 ;  /* 0x0000000300117202 */ /* 0x000fce0000000f00 */
.L_x_6:
[----:B------:R-:W-:Y:S05]  /*0850*/  BSYNC.RECONVERGENT B1 ;  /* 0x0000000000017941 */ /* 0x000fea0003800200 */
.L_x_5:
[----:B------:R-:W0:Y:S01]  /*0860*/  MUFU.RCP R4, R15 ;  /* 0x0000000f00047308 */ /* 0x000e220000001000 */
[----:B------:R-:W-:Y:S01]  /*0870*/  BSSY.RECONVERGENT B1, `(.L_x_7) ;  /* 0x000000d000017945 */ /* 0x000fe20003800200 */
[----:B------:R-:W-:-:S06]  /*0880*/  FADD R14, R14, R17 ;  /* 0x000000110e0e7221 */ /* 0x000fcc0000000000 */
[----:B------:R-:W1:Y:S01]  /*0890*/  FCHK P0, R2, R15 ;  /* 0x0000000f02007302 */ /* 0x000e620000000000 */
[----:B0-----:R-:W-:-:S04]  /*08a0*/  FFMA R3, R4, -R15, 1 ;  /* 0x3f80000004037423 */ /* 0x001fc8000000080f */
[----:B------:R-:W-:-:S04]  /*08b0*/  FFMA R16, R4, R3, R4 ;  /* 0x0000000304107223 */ /* 0x000fc80000000004 */
[----:B------:R-:W-:-:S04]  /*08c0*/  FFMA R3, R2, R16, RZ ;  /* 0x0000001002037223 */ /* 0x000fc800000000ff */
[----:B------:R-:W-:-:S04]  /*08d0*/  FFMA R4, R3, -R15, R2 ;  /* 0x8000000f03047223 */ /* 0x000fc80000000002 */
[----:B------:R-:W-:Y:S01]  /*08e0*/  FFMA R3, R16, R4, R3 ;  /* 0x0000000410037223 */ /* 0x000fe20000000003 */
[----:B-1----:R-:W-:Y:S06]  /*08f0*/  @!P0 BRA `(.L_x_8) ;  /* 0x0000000000108947 */ /* 0x002fec0003800000 */
[----:B------:R-:W-:Y:S02]  /*0900*/  MOV R3, R2 ;  /* 0x0000000200037202 */ /* 0x000fe40000000f00 */
[----:B------:R-:W-:Y:S02]  /*0910*/  MOV R4, R15 ;  /* 0x0000000f00047202 */ /* 0x000fe40000000f00 */
[----:B------:R-:W-:-:S07]  /*0920*/  MOV R16, 0x940 ;  /* 0x0000094000107802 */ /* 0x000fce0000000f00 */
[----:B------:R-:W-:Y:S05]  /*0930*/  CALL.REL.NOINC `($__internal_0_$__cuda_sm3x_div_rn_noftz_f32_slowpath) ;  /* 0x0000000000f87944 */ /* 0x000fea0003c00000 */
.L_x_8:
[----:B------:R-:W-:Y:S05]  /*0940*/  BSYNC.RECONVERGENT B1 ;  /* 0x0000000000017941 */ /* 0x000fea0003800200 */
.L_x_7:
        /* <DEDUP_REMOVED lines=14> */
[----:B------:R-:W-:-:S07]  /*0a30*/  IMAD.MOV.U32 R2, RZ, RZ, R3 ;  /* 0x000000ffff027224 */ /* 0x000fce00078e0003 */
.L_x_10:
[----:B------:R-:W-:Y:S05]  /*0a40*/  BSYNC.RECONVERGENT B1 ;  /* 0x0000000000017941 */ /* 0x000fea0003800200 */
.L_x_9:
[----:B------:R-:W-:-:S07]  /*0a50*/  FADD R5, R5, R2 ;  /* 0x0000000205057221 */ /* 0x000fce0000000000 */
.L_x_2:
[----:B-1----:R-:W-:Y:S05]  /*0a60*/  BSYNC.RECONVERGENT B0 ;  /* 0x0000000000007941 */ /* 0x002fea0003800200 */
.L_x_1:
[----:B------:R-:W-:Y:S01]  /*0a70*/  UIADD3 UR8, UP0, UPT, UR8, 0x4, URZ ;  /* 0x0000000408087890 */ /* 0x000fe2000ff1e0ff */
[----:B------:R-:W-:Y:S01]  /*0a80*/  IADD3 R20, PT, PT, R20, 0x1, RZ ;  /* 0x0000000114147810 */ /* 0x000fe20007ffe0ff */
[----:B------:R-:W-:Y:S02]  /*0a90*/  UIADD3 UR10, UP1, UPT, UR10, 0x4, URZ ;  /* 0x000000040a0a7890 */ /* 0x000fe4000ff3e0ff */
[----:B------:R-:W-:Y:S02]  /*0aa0*/  UIADD3 UR12, UP2, UPT, UR12, 0x4, URZ ;  /* 0x000000040c0c7890 */ /* 0x000fe4000ff5e0ff */
[----:B------:R-:W-:Y:S02]  /*0ab0*/  UIADD3.X UR9, UPT, UPT, URZ, UR9, URZ, UP0, !UPT ;  /* 0x00000009ff097290 */ /* 0x000fe400087fe4ff */
[----:B------:R-:W-:Y:S02]  /*0ac0*/  UIADD3.X UR11, UPT, UPT, URZ, UR11, URZ, UP1, !UPT ;  /* 0x0000000bff0b7290 */ /* 0x000fe40008ffe4ff */
[----:B------:R-:W-:Y:S01]  /*0ad0*/  UIADD3.X UR13, UPT, UPT, URZ, UR13, URZ, UP2, !UPT ;  /* 0x0000000dff0d7290 */ /* 0x000fe200097fe4ff */
[----:B------:R-:W-:Y:S11]  /*0ae0*/  BRA.U UP3, `(.L_x_11) ;  /* 0xfffffff503a47547 */ /* 0x000ff6000b83ffff */
.L_x_0:
[----:B------:R-:W0:Y:S01]  /*0af0*/  LDC.64 R2, c[0x0][0x3a0] ;  /* 0x0000e800ff027b82 */ /* 0x000e220000000a00 */
[----:B------:R-:W1:Y:S07]  /*0b00*/  LDCU UR5, c[0x0][0x3b8] ;  /* 0x00007700ff0577ac */ /* 0x000e6e0008000800 */
[----:B--2---:R-:W2:Y:S01]  /*0b10*/  LDC.64 R6, c[0x0][0x3a8] ;  /* 0x0000ea00ff067b82 */ /* 0x004ea20000000a00 */
[----:B0-----:R-:W-:-:S05]  /*0b20*/  IMAD.WIDE R2, R13, 0x4, R2 ;  /* 0x000000040d027825 */ /* 0x001fca00078e0202 */
[----:B------:R-:W1:Y:S01]  /*0b30*/  LDG.E R9, desc[UR6][R2.64] ;  /* 0x0000000602097981 */ /* 0x000e62000c1e1900 */
[----:B--2---:R-:W-:-:S04]  /*0b40*/  IMAD.WIDE R6, R13, 0x4, R6 ;  /* 0x000000040d067825 */ /* 0x004fc800078e0206 */
[----:B-1----:R-:W-:Y:S02]  /*0b50*/  FFMA R15, R14, UR5, R9 ;  /* 0x000000050e0f7c23 */ /* 0x002fe40008000009 */
[----:B------:R-:W0:Y:S03]  /*0b60*/  LDC.64 R8, c[0x0][0x3b0] ;  /* 0x0000ec00ff087b82 */ /* 0x000e260000000a00 */
[----:B------:R1:W-:Y:S04]  /*0b70*/  STG.E desc[UR6][R2.64], R15 ;  /* 0x0000000f02007986 */ /* 0x0003e8000c101906 */
[----:B------:R-:W2:Y:S01]  /*0b80*/  LDG.E R11, desc[UR6][R6.64] ;  /* 0x00000006060b7981 */ /* 0x000ea2000c1e1900 */
[----:B0-----:R-:W-:-:S04]  /*0b90*/  IMAD.WIDE R8, R13, 0x4, R8 ;  /* 0x000000040d087825 */ /* 0x001fc800078e0208 */
[----:B--2---:R-:W-:Y:S02]  /*0ba0*/  FFMA R17, R12, UR5, R11 ;  /* 0x000000050c117c23 */ /* 0x004fe4000800000b */
[----:B------:R-:W0:Y:S03]  /*0bb0*/  LDC.64 R10, c[0x0][0x388] ;  /* 0x0000e200ff0a7b82 */ /* 0x000e260000000a00 */
[----:B------:R2:W-:Y:S04]  /*0bc0*/  STG.E desc[UR6][R6.64], R17 ;  /* 0x0000001106007986 */ /* 0x0005e8000c101906 */
[----:B------:R-:W3:Y:S01]  /*0bd0*/  LDG.E R0, desc[UR6][R8.64] ;  /* 0x0000000608007981 */ /* 0x000ee2000c1e1900 */
[----:B0-----:R-:W-:-:S04]  /*0be0*/  IMAD.WIDE R10, R13, 0x4, R10 ;  /* 0x000000040d0a7825 */ /* 0x001fc800078e020a */
[----:B---3--:R-:W-:Y:S02]  /*0bf0*/  FFMA R19, R5, UR5, R0 ;  /* 0x0000000505137c23 */ /* 0x008fe40008000000 */
[----:B------:R-:W0:Y:S03]  /*0c00*/  LDC.64 R4, c[0x0][0x390] ;  /* 0x0000e400ff047b82 */ /* 0x000e260000000a00 */
[----:B------:R3:W-:Y:S04]  /*0c10*/  STG.E desc[UR6][R8.64], R19 ;  /* 0x0000001308007986 */ /* 0x0007e8000c101906 */
[----:B-1----:R-:W4:Y:S04]  /*0c20*/  LDG.E R2, desc[UR6][R2.64] ;  /* 0x0000000602027981 */ /* 0x002f28000c1e1900 */
[----:B------:R-:W4:Y:S01]  /*0c30*/  LDG.E R15, desc[UR6][R10.64] ;  /* 0x000000060a0f7981 */ /* 0x000f22000c1e1900 */
[----:B0-----:R-:W-:-:S04]  /*0c40*/  IMAD.WIDE R4, R13, 0x4, R4 ;  /* 0x000000040d047825 */ /* 0x001fc800078e0204 */
[----:B----4-:R-:W-:Y:S02]  /*0c50*/  FFMA R21, R2, UR5, R15 ;  /* 0x0000000502157c23 */ /* 0x010fe4000800000f */
[----:B------:R-:W0:Y:S03]  /*0c60*/  LDC.64 R14, c[0x0][0x398] ;  /* 0x0000e600ff0e7b82 */ /* 0x000e260000000a00 */
[----:B------:R-:W-:Y:S04]  /*0c70*/  STG.E desc[UR6][R10.64], R21 ;  /* 0x000000150a007986 */ /* 0x000fe8000c101906 */
[----:B--2---:R-:W2:Y:S04]  /*0c80*/  LDG.E R6, desc[UR6][R6.64] ;  /* 0x0000000606067981 */ /* 0x004ea8000c1e1900 */
[----:B------:R-:W2:Y:S01]  /*0c90*/  LDG.E R17, desc[UR6][R4.64] ;  /* 0x0000000604117981 */ /* 0x000ea2000c1e1900 */
[----:B0-----:R-:W-:-:S04]  /*0ca0*/  IMAD.WIDE R14, R13, 0x4, R14 ;  /* 0x000000040d0e7825 */ /* 0x001fc800078e020e */
[----:B--2---:R-:W-:-:S05]  /*0cb0*/  FFMA R17, R6, UR5, R17 ;  /* 0x0000000506117c23 */ /* 0x004fca0008000011 */
[----:B------:R-:W-:Y:S04]  /*0cc0*/  STG.E desc[UR6][R4.64], R17 ;  /* 0x0000001104007986 */ /* 0x000fe8000c101906 */
[----:B---3--:R-:W2:Y:S04]  /*0cd0*/  LDG.E R8, desc[UR6][R8.64] ;  /* 0x0000000608087981 */ /* 0x008ea8000c1e1900 */
[----:B------:R-:W2:Y:S02]  /*0ce0*/  LDG.E R3, desc[UR6][R14.64] ;  /* 0x000000060e037981 */ /* 0x000ea4000c1e1900 */
[----:B--2---:R-:W-:-:S05]  /*0cf0*/  FFMA R3, R8, UR5, R3 ;  /* 0x0000000508037c23 */ /* 0x004fca0008000003 */
[----:B------:R-:W-:Y:S01]  /*0d00*/  STG.E desc[UR6][R14.64], R3 ;  /* 0x000000030e007986 */ /* 0x000fe2000c101906 */
[----:B------:R-:W-:Y:S05]  /*0d10*/  EXIT ;  /* 0x000000000000794d */ /* 0x000fea0003800000 */
        .weak           $__internal_0_$__cuda_sm3x_div_rn_noftz_f32_slowpath
        .type           $__internal_0_$__cuda_sm3x_div_rn_noftz_f32_slowpath,@function
        .size           $__internal_0_$__cuda_sm3x_div_rn_noftz_f32_slowpath,(.L_x_24 - $__internal_0_$__cuda_sm3x_div_rn_noftz_f32_slowpath)
$__internal_0_$__cuda_sm3x_div_rn_noftz_f32_slowpath:
[----:B------:R-:W-:Y:S01]  /*0d20*/  SHF.R.U32.HI R17, RZ, 0x17, R4 ;  /* 0x00000017ff117819 */ /* 0x000fe20000011604 */
[----:B------:R-:W-:Y:S01]  /*0d30*/  BSSY.RECONVERGENT B2, `(.L_x_12) ;  /* 0x0000062000027945 */ /* 0x000fe20003800200 */
[----:B------:R-:W-:Y:S02]  /*0d40*/  SHF.R.U32.HI R18, RZ, 0x17, R3 ;  /* 0x00000017ff127819 */ /* 0x000fe40000011603 */
[----:B------:R-:W-:Y:S02]  /*0d50*/  LOP3.LUT R17, R17, 0xff, RZ, 0xc0, !PT ;  /* 0x000000ff11117812 */ /* 0x000fe400078ec0ff */
[----:B------:R-:W-:Y:S02]  /*0d60*/  LOP3.LUT R24, R18, 0xff, RZ, 0xc0, !PT ;  /* 0x000000ff12187812 */ /* 0x000fe400078ec0ff */
[----:B------:R-:W-:Y:S02]  /*0d70*/  IADD3 R21, PT, PT, R17, -0x1, RZ ;  /* 0xffffffff11157810 */ /* 0x000fe40007ffe0ff */
[----:B------:R-:W-:-:S02]  /*0d80*/  IADD3 R19, PT, PT, R24, -0x1, RZ ;  /* 0xffffffff18137810 */ /* 0x000fc40007ffe0ff */
[----:B------:R-:W-:-:S04]  /*0d90*/  ISETP.GT.U32.AND P0, PT, R21, 0xfd, PT ;  /* 0x000000fd1500780c */ /* 0x000fc80003f04070 */
[----:B------:R-:W-:-:S13]  /*0da0*/  ISETP.GT.U32.OR P0, PT, R19, 0xfd, P0 ;  /* 0x000000fd1300780c */ /* 0x000fda0000704470 */
[----:B------:R-:W-:Y:S01]  /*0db0*/  @!P0 MOV R18, RZ ;  /* 0x000000ff00128202 */ /* 0x000fe20000000f00 */
[----:B------:R-:W-:Y:S06]  /*0dc0*/  @!P0 BRA `(.L_x_13) ;  /* 0x00000000005c8947 */ /* 0x000fec0003800000 */
[----:B------:R-:W-:Y:S02]  /*0dd0*/  FSETP.GTU.FTZ.AND P0, PT, |R3|, +INF , PT ;  /* 0x7f8000000300780b */ /* 0x000fe40003f1c200 */
[----:B------:R-:W-:-:S04]  /*0de0*/  FSETP.GTU.FTZ.AND P1, PT, |R4|, +INF , PT ;  /* 0x7f8000000400780b */ /* 0x000fc80003f3c200 */
[----:B------:R-:W-:-:S13]  /*0df0*/  PLOP3.LUT P0, PT, P0, P1, PT, 0xf8, 0x8f ;  /* 0x00000000008f781c */ /* 0x000fda0000703f70 */
[----:B------:R-:W-:Y:S05]  /*0e00*/  @P0 BRA `(.L_x_14) ;  /* 0x00000004004c0947 */ /* 0x000fea0003800000 */
[----:B------:R-:W-:-:S13]  /*0e10*/  LOP3.LUT P0, RZ, R4, 0x7fffffff, R3, 0xc8, !PT ;  /* 0x7fffffff04ff7812 */ /* 0x000fda000780c803 */
[----:B------:R-:W-:Y:S05]  /*0e20*/  @!P0 BRA `(.L_x_15) ;  /* 0x00000004003c8947 */ /* 0x000fea0003800000 */
[C---:B------:R-:W-:Y:S02]  /*0e30*/  FSETP.NEU.FTZ.AND P2, PT, |R3|.reuse, +INF , PT ;  /* 0x7f8000000300780b */ /* 0x040fe40003f5d200 */
[----:B------:R-:W-:Y:S02]  /*0e40*/  FSETP.NEU.FTZ.AND P1, PT, |R4|, +INF , PT ;  /* 0x7f8000000400780b */ /* 0x000fe40003f3d200 */
[----:B------:R-:W-:-:S11]  /*0e50*/  FSETP.NEU.FTZ.AND P0, PT, |R3|, +INF , PT ;  /* 0x7f8000000300780b */ /* 0x000fd60003f1d200 */
[----:B------:R-:W-:Y:S05]  /*0e60*/  @!P1 BRA !P2, `(.L_x_15) ;  /* 0x00000004002c9947 */ /* 0x000fea0005000000 */
[----:B------:R-:W-:-:S04]  /*0e70*/  LOP3.LUT P2, RZ, R3, 0x7fffffff, RZ, 0xc0, !PT ;  /* 0x7fffffff03ff7812 */ /* 0x000fc8000784c0ff */
[----:B------:R-:W-:-:S13]  /*0e80*/  PLOP3.LUT P1, PT, P1, P2, PT, 0x2f, 0xf2 ;  /* 0x0000000000f2781c */ /* 0x000fda0000f24577 */
[----:B------:R-:W-:Y:S05]  /*0e90*/  @P1 BRA `(.L_x_16) ;  /* 0x0000000400181947 */ /* 0x000fea0003800000 */
[----:B------:R-:W-:-:S04]  /*0ea0*/  LOP3.LUT P1, RZ, R4, 0x7fffffff, RZ, 0xc0, !PT ;  /* 0x7fffffff04ff7812 */ /* 0x000fc8000782c0ff */
[----:B------:R-:W-:-:S13]  /*0eb0*/  PLOP3.LUT P0, PT, P0, P1, PT, 0x2f, 0xf2 ;  /* 0x0000000000f2781c */ /* 0x000fda0000702577 */
[----:B------:R-:W-:Y:S05]  /*0ec0*/  @P0 BRA `(.L_x_17) ;  /* 0x0000000400000947 */ /* 0x000fea0003800000 */
[----:B------:R-:W-:Y:S02]  /*0ed0*/  ISETP.GE.AND P0, PT, R19, RZ, PT ;  /* 0x000000ff1300720c */ /* 0x000fe40003f06270 */
[----:B------:R-:W-:-:S11]  /*0ee0*/  ISETP.GE.AND P1, PT, R21, RZ, PT ;  /* 0x000000ff1500720c */ /* 0x000fd60003f26270 */
[----:B------:R-:W-:Y:S01]  /*0ef0*/  @P0 MOV R18, RZ ;  /* 0x000000ff00120202 */ /* 0x000fe20000000f00 */
[----:B------:R-:W-:Y:S02]  /*0f00*/  @!P0 IMAD.MOV.U32 R18, RZ, RZ, -0x40 ;  /* 0xffffffc0ff128424 */ /* 0x000fe400078e00ff */
[----:B------:R-:W-:Y:S01]  /*0f10*/  @!P0 FFMA R3, R3, 1.84467440737095516160e+19, RZ ;  /* 0x5f80000003038823 */ /* 0x000fe200000000ff */
[----:B------:R-:W-:Y:S02]  /*0f20*/  @!P1 FFMA R4, R4, 1.84467440737095516160e+19, RZ ;  /* 0x5f80000004049823 */ /* 0x000fe400000000ff */
[----:B------:R-:W-:-:S07]  /*0f30*/  @!P1 IADD3 R18, PT, PT, R18, 0x40, RZ ;  /* 0x0000004012129810 */ /* 0x000fce0007ffe0ff */
.L_x_13:
[----:B------:R-:W-:Y:S01]  /*0f40*/  LEA R19, R17, 0xc0800000, 0x17 ;  /* 0xc080000011137811 */ /* 0x000fe200078eb8ff */
[----:B------:R-:W-:Y:S01]  /*0f50*/  BSSY.RECONVERGENT B3, `(.L_x_18) ;  /* 0x0000036000037945 */ /* 0x000fe20003800200 */
[----:B------:R-:W-:Y:S02]  /*0f60*/  IADD3 R24, PT, PT, R24, -0x7f, RZ ;  /* 0xffffff8118187810 */ /* 0x000fe40007ffe0ff */
[----:B------:R-:W-:-:S03]  /*0f70*/  IADD3 R21, PT, PT, -R19, R4, RZ ;  /* 0x0000000413157210 */ /* 0x000fc60007ffe1ff */
[C---:B------:R-:W-:Y:S01]  /*0f80*/  IMAD R3, R24.reuse, -0x800000, R3 ;  /* 0xff80000018037824 */ /* 0x040fe200078e0203 */
[----:B------:R0:W1:Y:S01]  /*0f90*/  MUFU.RCP R4, R21 ;  /* 0x0000001500047308 */ /* 0x0000620000001000 */
[----:B------:R-:W-:Y:S01]  /*0fa0*/  FADD.FTZ R22, -R21, -RZ ;  /* 0x800000ff15167221 */ /* 0x000fe20000010100 */
[----:B0-----:R-:W-:-:S04]  /*0fb0*/  IADD3 R21, PT, PT, R24, 0x7f, -R17 ;  /* 0x0000007f18157810 */ /* 0x001fc80007ffe811 */
[----:B------:R-:W-:Y:S01]  /*0fc0*/  IADD3 R18, PT, PT, R21, R18, RZ ;  /* 0x0000001215127210 */ /* 0x000fe20007ffe0ff */
[----:B-1----:R-:W-:-:S04]  /*0fd0*/  FFMA R19, R4, R22, 1 ;  /* 0x3f80000004137423 */ /* 0x002fc80000000016 */
[----:B------:R-:W-:-:S04]  /*0fe0*/  FFMA R4, R4, R19, R4 ;  /* 0x0000001304047223 */ /* 0x000fc80000000004 */
[----:B------:R-:W-:-:S04]  /*0ff0*/  FFMA R19, R3, R4, RZ ;  /* 0x0000000403137223 */ /* 0x000fc800000000ff */
[----:B------:R-:W-:-:S04]  /*1000*/  FFMA R23, R22, R19, R3 ;  /* 0x0000001316177223 */ /* 0x000fc80000000003 */
[----:B------:R-:W-:-:S04]  /*1010*/  FFMA R19, R4, R23, R19 ;  /* 0x0000001704137223 */ /* 0x000fc80000000013 */
[----:B------:R-:W-:-:S04]  /*1020*/  FFMA R22, R22, R19, R3 ;  /* 0x0000001316167223 */ /* 0x000fc80000000003 */
[----:B------:R-:W-:-:S05]  /*1030*/  FFMA R3, R4, R22, R19 ;  /* 0x0000001604037223 */ /* 0x000fca0000000013 */
[----:B------:R-:W-:-:S04]  /*1040*/  SHF.R.U32.HI R17, RZ, 0x17, R3 ;  /* 0x00000017ff117819 */ /* 0x000fc80000011603 */
[----:B------:R-:W-:-:S04]  /*1050*/  LOP3.LUT R17, R17, 0xff, RZ, 0xc0, !PT ;  /* 0x000000ff11117812 */ /* 0x000fc800078ec0ff */
[----:B------:R-:W-:-:S05]  /*1060*/  IADD3 R21, PT, PT, R17, R18, RZ ;  /* 0x0000001211157210 */ /* 0x000fca0007ffe0ff */
[----:B------:R-:W-:-:S05]  /*1070*/  VIADD R17, R21, 0xffffffff ;  /* 0xffffffff15117836 */ /* 0x000fca0000000000 */
[----:B------:R-:W-:-:S13]  /*1080*/  ISETP.GE.U32.AND P0, PT, R17, 0xfe, PT ;  /* 0x000000fe1100780c */ /* 0x000fda0003f06070 */
[----:B------:R-:W-:Y:S05]  /*1090*/  @!P0 BRA `(.L_x_19) ;  /* 0x0000000000808947 */ /* 0x000fea0003800000 */
[----:B------:R-:W-:-:S13]  /*10a0*/  ISETP.GT.AND P0, PT, R21, 0xfe, PT ;  /* 0x000000fe1500780c */ /* 0x000fda0003f04270 */
[----:B------:R-:W-:Y:S05]  /*10b0*/  @P0 BRA `(.L_x_20) ;  /* 0x00000000006c0947 */ /* 0x000fea0003800000 */
[----:B------:R-:W-:-:S13]  /*10c0*/  ISETP.GE.AND P0, PT, R21, 0x1, PT ;  /* 0x000000011500780c */ /* 0x000fda0003f06270 */
[----:B------:R-:W-:Y:S05]  /*10d0*/  @P0 BRA `(.L_x_21) ;  /* 0x0000000000740947 */ /* 0x000fea0003800000 */
[----:B------:R-:W-:Y:S02]  /*10e0*/  ISETP.GE.AND P0, PT, R21, -0x18, PT ;  /* 0xffffffe81500780c */ /* 0x000fe40003f06270 */
[----:B------:R-:W-:-:S11]  /*10f0*/  LOP3.LUT R3, R3, 0x80000000, RZ, 0xc0, !PT ;  /* 0x8000000003037812 */ /* 0x000fd600078ec0ff */
[----:B------:R-:W-:Y:S05]  /*1100*/  @!P0 BRA `(.L_x_21) ;  /* 0x0000000000688947 */ /* 0x000fea0003800000 */
[CCC-:B------:R-:W-:Y:S01]  /*1110*/  FFMA.RZ R17, R4.reuse, R22.reuse, R19.reuse ;  /* 0x0000001604117223 */ /* 0x1c0fe2000000c013 */
[C---:B------:R-:W-:Y:S02]  /*1120*/  ISETP.NE.AND P2, PT, R21.reuse, RZ, PT ;  /* 0x000000ff1500720c */ /* 0x040fe40003f45270 */
[----:B------:R-:W-:Y:S02]  /*1130*/  ISETP.NE.AND P1, PT, R21, RZ, PT ;  /* 0x000000ff1500720c */ /* 0x000fe40003f25270 */
[----:B------:R-:W-:Y:S01]  /*1140*/  LOP3.LUT R18, R17, 0x7fffff, RZ, 0xc0, !PT ;  /* 0x007fffff11127812 */ /* 0x000fe200078ec0ff */
[CCC-:B------:R-:W-:Y:S01]  /*1150*/  FFMA.RP R17, R4.reuse, R22.reuse, R19.reuse ;  /* 0x0000001604117223 */ /* 0x1c0fe20000008013 */
[----:B------:R-:W-:Y:S01]  /*1160*/  FFMA.RM R4, R4, R22, R19 ;  /* 0x0000001604047223 */ /* 0x000fe20000004013 */
[----:B------:R-:W-:Y:S02]  /*1170*/  IADD3 R19, PT, PT, R21, 0x20, RZ ;  /* 0x0000002015137810 */ /* 0x000fe40007ffe0ff */
[----:B------:R-:W-:-:S02]  /*1180*/  LOP3.LUT R18, R18, 0x800000, RZ, 0xfc, !PT ;  /* 0x0080000012127812 */ /* 0x000fc400078efcff */
[----:B------:R-:W-:Y:S02]  /*1190*/  IADD3 R21, PT, PT, -R21, RZ, RZ ;  /* 0x000000ff15157210 */ /* 0x000fe40007ffe1ff */
[----:B------:R-:W-:Y:S02]  /*11a0*/  SHF.L.U32 R19, R18, R19, RZ ;  /* 0x0000001312137219 */ /* 0x000fe400000006ff */
[----:B------:R-:W-:Y:S02]  /*11b0*/  FSETP.NEU.FTZ.AND P0, PT, R17, R4, PT ;  /* 0x000000041100720b */ /* 0x000fe40003f1d000 */
[----:B------:R-:W-:Y:S02]  /*11c0*/  SEL R17, R21, RZ, P2 ;  /* 0x000000ff15117207 */ /* 0x000fe40001000000 */
[----:B------:R-:W-:Y:S02]  /*11d0*/  ISETP.NE.AND P1, PT, R19, RZ, P1 ;  /* 0x000000ff1300720c */ /* 0x000fe40000f25270 */
[----:B------:R-:W-:-:S02]  /*11e0*/  SHF.R.U32.HI R17, RZ, R17, R18 ;  /* 0x00000011ff117219 */ /* 0x000fc40000011612 */
[----:B------:R-:W-:Y:S02]  /*11f0*/  PLOP3.LUT P0, PT, P0, P1, PT, 0xf8, 0x8f ;  /* 0x00000000008f781c */ /* 0x000fe40000703f70 */
[----:B------:R-:W-:Y:S02]  /*1200*/  SHF.R.U32.HI R19, RZ, 0x1, R17 ;  /* 0x00000001ff137819 */ /* 0x000fe40000011611 */
[----:B------:R-:W-:-:S04]  /*1210*/  SEL R4, RZ, 0x1, !P0 ;  /* 0x00000001ff047807 */ /* 0x000fc80004000000 */
[----:B------:R-:W-:-:S04]  /*1220*/  LOP3.LUT R4, R4, 0x1, R19, 0xf8, !PT ;  /* 0x0000000104047812 */ /* 0x000fc800078ef813 */
[----:B------:R-:W-:-:S04]  /*1230*/  LOP3.LUT R4, R4, R17, RZ, 0xc0, !PT ;  /* 0x0000001104047212 */ /* 0x000fc800078ec0ff */
[----:B------:R-:W-:-:S04]  /*1240*/  IADD3 R4, PT, PT, R19, R4, RZ ;  /* 0x0000000413047210 */ /* 0x000fc80007ffe0ff */
[----:B------:R-:W-:Y:S01]  /*1250*/  LOP3.LUT R3, R4, R3, RZ, 0xfc, !PT ;  /* 0x0000000304037212 */ /* 0x000fe200078efcff */
[----:B------:R-:W-:Y:S06]  /*1260*/  BRA `(.L_x_21) ;  /* 0x0000000000107947 */ /* 0x000fec0003800000 */
.L_x_20:
[----:B------:R-:W-:-:S04]  /*1270*/  LOP3.LUT R3, R3, 0x80000000, RZ, 0xc0, !PT ;  /* 0x8000000003037812 */ /* 0x000fc800078ec0ff */
[----:B------:R-:W-:Y:S01]  /*1280*/  LOP3.LUT R3, R3, 0x7f800000, RZ, 0xfc, !PT ;  /* 0x7f80000003037812 */ /* 0x000fe200078efcff */
[----:B------:R-:W-:Y:S06]  /*1290*/  BRA `(.L_x_21) ;  /* 0x0000000000047947 */ /* 0x000fec0003800000 */
.L_x_19:
[----:B------:R-:W-:-:S07]  /*12a0*/  LEA R3, R18, R3, 0x17 ;  /* 0x0000000312037211 */ /* 0x000fce00078eb8ff */
.L_x_21:
[----:B------:R-:W-:Y:S05]  /*12b0*/  BSYNC.RECONVERGENT B3 ;  /* 0x0000000000037941 */ /* 0x000fea0003800200 */
.L_x_18:
[----:B------:R-:W-:Y:S05]  /*12c0*/  BRA `(.L_x_22) ;  /* 0x0000000000207947 */ /* 0x000fea0003800000 */
.L_x_17:
[----:B------:R-:W-:-:S04]  /*12d0*/  LOP3.LUT R3, R4, 0x80000000, R3, 0x48, !PT ;  /* 0x8000000004037812 */ /* 0x000fc800078e4803 */
[----:B------:R-:W-:Y:S01]  /*12e0*/  LOP3.LUT R3, R3, 0x7f800000, RZ, 0xfc, !PT ;  /* 0x7f80000003037812 */ /* 0x000fe200078efcff */
[----:B------:R-:W-:Y:S06]  /*12f0*/  BRA `(.L_x_22) ;  /* 0x0000000000147947 */ /* 0x000fec0003800000 */
.L_x_16:
[----:B------:R-:W-:Y:S01]  /*1300*/  LOP3.LUT R3, R4, 0x80000000, R3, 0x48, !PT ;  /* 0x8000000004037812 */ /* 0x000fe200078e4803 */
[----:B------:R-:W-:Y:S06]  /*1310*/  BRA `(.L_x_22) ;  /* 0x00000000000c7947 */ /* 0x000fec0003800000 */
.L_x_15:
[----:B------:R-:W0:Y:S01]  /*1320*/  MUFU.RSQ R3, -QNAN ;  /* 0xffc0000000037908 */ /* 0x000e220000001400 */
[----:B------:R-:W-:Y:S05]  /*1330*/  BRA `(.L_x_22) ;  /* 0x0000000000047947 */ /* 0x000fea0003800000 */
.L_x_14:
[----:B------:R-:W-:-:S07]  /*1340*/  FADD.FTZ R3, R3, R4 ;  /* 0x0000000403037221 */ /* 0x000fce0000010000 */
.L_x_22:
[----:B------:R-:W-:Y:S05]  /*1350*/  BSYNC.RECONVERGENT B2 ;  /* 0x0000000000027941 */ /* 0x000fea0003800200 */
.L_x_12:
[----:B------:R-:W-:-:S04]  /*1360*/  HFMA2 R17, -RZ, RZ, 0, 0 ;  /* 0x00000000ff117431 */ /* 0x000fc800000001ff */
[----:B0-----:R-:W-:Y:S05]  /*1370*/  RET.REL.NODEC R16 `(_Z13MoveParticlesiPfS_S_S_S_S_f) ;  /* 0xffffffec10207950 */ /* 0x001fea0003c3ffff */
.L_x_23:
[----:B------:R-:W-:-:S00]  /*1380*/  BRA `(.L_x_23) ;  /* 0xfffffffc00fc7947 */ /* 0x000fc0000383ffff */
[----:B------:R-:W-:-:S00]  /*1390*/  NOP ;  /* 0x0000000000007918 */ /* 0x000fc00000000000 */
        /* <DEDUP_REMOVED lines=14> */
.L_x_24:


//--------------------- .nv.shared.reserved.0     --------------------------
	.section	.nv.shared.reserved.0,"aw",@nobits
	.weak		__nv_reservedSMEM_offset_0_alias
	.size		__nv_reservedSMEM_offset_0_alias, 0, 64
	.other		__nv_reservedSMEM_offset_0_alias,@"STO_CUDA_RESERVED_SHARED STV_DEFAULT"
__nv_reservedSMEM_offset_0_alias:
	.zero		0
	.zero		64


//--------------------- .nv.constant0._Z13MoveParticlesiPfS_S_S_S_S_f --------------------------
	.section	.nv.constant0._Z13MoveParticlesiPfS_S_S_S_S_f,"a",@progbits
	.sectionflags	@""
	.align	4
.nv.constant0._Z13MoveParticlesiPfS_S_S_S_S_f:
	.zero		956


//--------------------- SYMBOLS --------------------------

	.type		.nv.reservedSmem.offset0,@object
	.size		.nv.reservedSmem.offset0,0x4
